//
// Generated by NVIDIA NVVM Compiler
//
// Compiler Build ID: CL-36424714
// Cuda compilation tools, release 13.0, V13.0.88
// Based on NVVM 20.0.0
//

.version 9.0
.target sm_100
.address_size 64

	// .globl	_Z29betweenness_centrality_kernelPfiiPKiS1_PiS2_S2_S2_PyS2_S_S2_
// _ZZ29betweenness_centrality_kernelPfiiPKiS1_PiS2_S2_S2_PyS2_S_S2_E9sigma_row has been demoted
// _ZZ29betweenness_centrality_kernelPfiiPKiS1_PiS2_S2_S2_PyS2_S_S2_E9delta_row has been demoted
// _ZZ29betweenness_centrality_kernelPfiiPKiS1_PiS2_S2_S2_PyS2_S_S2_E5Q_row has been demoted
// _ZZ29betweenness_centrality_kernelPfiiPKiS1_PiS2_S2_S2_PyS2_S_S2_E6Q2_row has been demoted
// _ZZ29betweenness_centrality_kernelPfiiPKiS1_PiS2_S2_S2_PyS2_S_S2_E5S_row has been demoted
// _ZZ29betweenness_centrality_kernelPfiiPKiS1_PiS2_S2_S2_PyS2_S_S2_E13endpoints_row has been demoted
// _ZZ29betweenness_centrality_kernelPfiiPKiS1_PiS2_S2_S2_PyS2_S_S2_E1i has been demoted
// _ZZ29betweenness_centrality_kernelPfiiPKiS1_PiS2_S2_S2_PyS2_S_S2_E3ind has been demoted
// _ZZ29betweenness_centrality_kernelPfiiPKiS1_PiS2_S2_S2_PyS2_S_S2_E5Q_len has been demoted
// _ZZ29betweenness_centrality_kernelPfiiPKiS1_PiS2_S2_S2_PyS2_S_S2_E6Q2_len has been demoted
// _ZZ29betweenness_centrality_kernelPfiiPKiS1_PiS2_S2_S2_PyS2_S_S2_E5S_len has been demoted
// _ZZ29betweenness_centrality_kernelPfiiPKiS1_PiS2_S2_S2_PyS2_S_S2_E5depth has been demoted
// _ZZ29betweenness_centrality_kernelPfiiPKiS1_PiS2_S2_S2_PyS2_S_S2_E13endpoints_len has been demoted

.visible .entry _Z29betweenness_centrality_kernelPfiiPKiS1_PiS2_S2_S2_PyS2_S_S2_(
	.param .u64 .ptr .align 1 _Z29betweenness_centrality_kernelPfiiPKiS1_PiS2_S2_S2_PyS2_S_S2__param_0,
	.param .u32 _Z29betweenness_centrality_kernelPfiiPKiS1_PiS2_S2_S2_PyS2_S_S2__param_1,
	.param .u32 _Z29betweenness_centrality_kernelPfiiPKiS1_PiS2_S2_S2_PyS2_S_S2__param_2,
	.param .u64 .ptr .align 1 _Z29betweenness_centrality_kernelPfiiPKiS1_PiS2_S2_S2_PyS2_S_S2__param_3,
	.param .u64 .ptr .align 1 _Z29betweenness_centrality_kernelPfiiPKiS1_PiS2_S2_S2_PyS2_S_S2__param_4,
	.param .u64 .ptr .align 1 _Z29betweenness_centrality_kernelPfiiPKiS1_PiS2_S2_S2_PyS2_S_S2__param_5,
	.param .u64 .ptr .align 1 _Z29betweenness_centrality_kernelPfiiPKiS1_PiS2_S2_S2_PyS2_S_S2__param_6,
	.param .u64 .ptr .align 1 _Z29betweenness_centrality_kernelPfiiPKiS1_PiS2_S2_S2_PyS2_S_S2__param_7,
	.param .u64 .ptr .align 1 _Z29betweenness_centrality_kernelPfiiPKiS1_PiS2_S2_S2_PyS2_S_S2__param_8,
	.param .u64 .ptr .align 1 _Z29betweenness_centrality_kernelPfiiPKiS1_PiS2_S2_S2_PyS2_S_S2__param_9,
	.param .u64 .ptr .align 1 _Z29betweenness_centrality_kernelPfiiPKiS1_PiS2_S2_S2_PyS2_S_S2__param_10,
	.param .u64 .ptr .align 1 _Z29betweenness_centrality_kernelPfiiPKiS1_PiS2_S2_S2_PyS2_S_S2__param_11,
	.param .u64 .ptr .align 1 _Z29betweenness_centrality_kernelPfiiPKiS1_PiS2_S2_S2_PyS2_S_S2__param_12
)
{
	.reg .pred 	%p<13>;
	.reg .b32 	%r<44>;
	.reg .b64 	%rd<44>;
	// demoted variable
	.shared .align 8 .u64 _ZZ29betweenness_centrality_kernelPfiiPKiS1_PiS2_S2_S2_PyS2_S_S2_E9sigma_row;
	// demoted variable
	.shared .align 8 .u64 _ZZ29betweenness_centrality_kernelPfiiPKiS1_PiS2_S2_S2_PyS2_S_S2_E9delta_row;
	// demoted variable
	.shared .align 8 .u64 _ZZ29betweenness_centrality_kernelPfiiPKiS1_PiS2_S2_S2_PyS2_S_S2_E5Q_row;
	// demoted variable
	.shared .align 8 .u64 _ZZ29betweenness_centrality_kernelPfiiPKiS1_PiS2_S2_S2_PyS2_S_S2_E6Q2_row;
	// demoted variable
	.shared .align 8 .u64 _ZZ29betweenness_centrality_kernelPfiiPKiS1_PiS2_S2_S2_PyS2_S_S2_E5S_row;
	// demoted variable
	.shared .align 8 .u64 _ZZ29betweenness_centrality_kernelPfiiPKiS1_PiS2_S2_S2_PyS2_S_S2_E13endpoints_row;
	// demoted variable
	.shared .align 4 .u32 _ZZ29betweenness_centrality_kernelPfiiPKiS1_PiS2_S2_S2_PyS2_S_S2_E1i;
	// demoted variable
	.shared .align 4 .u32 _ZZ29betweenness_centrality_kernelPfiiPKiS1_PiS2_S2_S2_PyS2_S_S2_E3ind;
	// demoted variable
	.shared .align 4 .u32 _ZZ29betweenness_centrality_kernelPfiiPKiS1_PiS2_S2_S2_PyS2_S_S2_E5Q_len;
	// demoted variable
	.shared .align 4 .u32 _ZZ29betweenness_centrality_kernelPfiiPKiS1_PiS2_S2_S2_PyS2_S_S2_E6Q2_len;
	// demoted variable
	.shared .align 4 .u32 _ZZ29betweenness_centrality_kernelPfiiPKiS1_PiS2_S2_S2_PyS2_S_S2_E5S_len;
	// demoted variable
	.shared .align 4 .u32 _ZZ29betweenness_centrality_kernelPfiiPKiS1_PiS2_S2_S2_PyS2_S_S2_E5depth;
	// demoted variable
	.shared .align 4 .u32 _ZZ29betweenness_centrality_kernelPfiiPKiS1_PiS2_S2_S2_PyS2_S_S2_E13endpoints_len;
	ld.param.u32 	%r12, [_Z29betweenness_centrality_kernelPfiiPKiS1_PiS2_S2_S2_PyS2_S_S2__param_1];
	ld.param.u64 	%rd1, [_Z29betweenness_centrality_kernelPfiiPKiS1_PiS2_S2_S2_PyS2_S_S2__param_5];
	ld.param.u64 	%rd2, [_Z29betweenness_centrality_kernelPfiiPKiS1_PiS2_S2_S2_PyS2_S_S2__param_6];
	ld.param.u64 	%rd3, [_Z29betweenness_centrality_kernelPfiiPKiS1_PiS2_S2_S2_PyS2_S_S2__param_7];
	ld.param.u64 	%rd4, [_Z29betweenness_centrality_kernelPfiiPKiS1_PiS2_S2_S2_PyS2_S_S2__param_8];
	ld.param.u64 	%rd5, [_Z29betweenness_centrality_kernelPfiiPKiS1_PiS2_S2_S2_PyS2_S_S2__param_9];
	ld.param.u64 	%rd6, [_Z29betweenness_centrality_kernelPfiiPKiS1_PiS2_S2_S2_PyS2_S_S2__param_11];
	mov.u32 	%r1, %tid.x;
	setp.ne.s32 	%p1, %r1, 0;
	@%p1 bra 	$L__BB0_2;
	mov.u32 	%r13, %ctaid.x;
	st.shared.u32 	[_ZZ29betweenness_centrality_kernelPfiiPKiS1_PiS2_S2_S2_PyS2_S_S2_E3ind], %r13;
	st.shared.u32 	[_ZZ29betweenness_centrality_kernelPfiiPKiS1_PiS2_S2_S2_PyS2_S_S2_E1i], %r13;
	mul.wide.u32 	%rd7, %r13, 4;
	add.s64 	%rd8, %rd1, %rd7;
	st.shared.u64 	[_ZZ29betweenness_centrality_kernelPfiiPKiS1_PiS2_S2_S2_PyS2_S_S2_E5Q_row], %rd8;
	add.s64 	%rd9, %rd2, %rd7;
	st.shared.u64 	[_ZZ29betweenness_centrality_kernelPfiiPKiS1_PiS2_S2_S2_PyS2_S_S2_E6Q2_row], %rd9;
	add.s64 	%rd10, %rd3, %rd7;
	st.shared.u64 	[_ZZ29betweenness_centrality_kernelPfiiPKiS1_PiS2_S2_S2_PyS2_S_S2_E5S_row], %rd10;
	add.s64 	%rd11, %rd4, %rd7;
	st.shared.u64 	[_ZZ29betweenness_centrality_kernelPfiiPKiS1_PiS2_S2_S2_PyS2_S_S2_E13endpoints_row], %rd11;
	add.s64 	%rd12, %rd6, %rd7;
	st.shared.u64 	[_ZZ29betweenness_centrality_kernelPfiiPKiS1_PiS2_S2_S2_PyS2_S_S2_E9delta_row], %rd12;
	mul.wide.u32 	%rd13, %r13, 8;
	add.s64 	%rd14, %rd5, %rd13;
	st.shared.u64 	[_ZZ29betweenness_centrality_kernelPfiiPKiS1_PiS2_S2_S2_PyS2_S_S2_E9sigma_row], %rd14;
$L__BB0_2:
	bar.sync 	0;
	ld.shared.u32 	%r14, [_ZZ29betweenness_centrality_kernelPfiiPKiS1_PiS2_S2_S2_PyS2_S_S2_E3ind];
	setp.ge.s32 	%p2, %r14, %r12;
	@%p2 bra 	$L__BB0_19;
	mov.u32 	%r2, %ntid.x;
$L__BB0_4:
	setp.ne.s32 	%p3, %r1, 0;
	bar.sync 	0;
	@%p3 bra 	$L__BB0_6;
	ld.shared.u32 	%r15, [_ZZ29betweenness_centrality_kernelPfiiPKiS1_PiS2_S2_S2_PyS2_S_S2_E1i];
	ld.shared.u64 	%rd15, [_ZZ29betweenness_centrality_kernelPfiiPKiS1_PiS2_S2_S2_PyS2_S_S2_E5Q_row];
	st.u32 	[%rd15], %r15;
	mov.b32 	%r16, 1;
	st.shared.u32 	[_ZZ29betweenness_centrality_kernelPfiiPKiS1_PiS2_S2_S2_PyS2_S_S2_E5Q_len], %r16;
	mov.b32 	%r17, 0;
	st.shared.u32 	[_ZZ29betweenness_centrality_kernelPfiiPKiS1_PiS2_S2_S2_PyS2_S_S2_E6Q2_len], %r17;
	ld.shared.u64 	%rd16, [_ZZ29betweenness_centrality_kernelPfiiPKiS1_PiS2_S2_S2_PyS2_S_S2_E5S_row];
	st.u32 	[%rd16], %r15;
	st.shared.u32 	[_ZZ29betweenness_centrality_kernelPfiiPKiS1_PiS2_S2_S2_PyS2_S_S2_E5S_len], %r16;
	ld.shared.u64 	%rd17, [_ZZ29betweenness_centrality_kernelPfiiPKiS1_PiS2_S2_S2_PyS2_S_S2_E13endpoints_row];
	st.u32 	[%rd17], %r17;
	ld.shared.u64 	%rd18, [_ZZ29betweenness_centrality_kernelPfiiPKiS1_PiS2_S2_S2_PyS2_S_S2_E13endpoints_row];
	st.u32 	[%rd18+4], %r16;
	mov.b32 	%r18, 2;
	st.shared.u32 	[_ZZ29betweenness_centrality_kernelPfiiPKiS1_PiS2_S2_S2_PyS2_S_S2_E13endpoints_len], %r18;
	st.shared.u32 	[_ZZ29betweenness_centrality_kernelPfiiPKiS1_PiS2_S2_S2_PyS2_S_S2_E5depth], %r17;
$L__BB0_6:
	bar.sync 	0;
$L__BB0_7:
	bar.sync 	0;
	ld.shared.u32 	%r3, [_ZZ29betweenness_centrality_kernelPfiiPKiS1_PiS2_S2_S2_PyS2_S_S2_E6Q2_len];
	setp.eq.s32 	%p4, %r3, 0;
	@%p4 bra 	$L__BB0_14;
	setp.ge.s32 	%p5, %r1, %r3;
	@%p5 bra 	$L__BB0_11;
	mov.u32 	%r41, %r1;
$L__BB0_10:
	ld.shared.u64 	%rd19, [_ZZ29betweenness_centrality_kernelPfiiPKiS1_PiS2_S2_S2_PyS2_S_S2_E6Q2_row];
	mul.wide.s32 	%rd20, %r41, 4;
	add.s64 	%rd21, %rd19, %rd20;
	ld.u32 	%r19, [%rd21];
	ld.shared.u64 	%rd22, [_ZZ29betweenness_centrality_kernelPfiiPKiS1_PiS2_S2_S2_PyS2_S_S2_E5Q_row];
	add.s64 	%rd23, %rd22, %rd20;
	st.u32 	[%rd23], %r19;
	ld.shared.u64 	%rd24, [_ZZ29betweenness_centrality_kernelPfiiPKiS1_PiS2_S2_S2_PyS2_S_S2_E6Q2_row];
	add.s64 	%rd25, %rd24, %rd20;
	ld.u32 	%r20, [%rd25];
	ld.shared.u64 	%rd26, [_ZZ29betweenness_centrality_kernelPfiiPKiS1_PiS2_S2_S2_PyS2_S_S2_E5S_row];
	ld.shared.u32 	%r21, [_ZZ29betweenness_centrality_kernelPfiiPKiS1_PiS2_S2_S2_PyS2_S_S2_E5S_len];
	add.s32 	%r22, %r41, %r21;
	mul.wide.s32 	%rd27, %r22, 4;
	add.s64 	%rd28, %rd26, %rd27;
	st.u32 	[%rd28], %r20;
	add.s32 	%r41, %r41, %r2;
	ld.shared.u32 	%r23, [_ZZ29betweenness_centrality_kernelPfiiPKiS1_PiS2_S2_S2_PyS2_S_S2_E6Q2_len];
	setp.lt.s32 	%p6, %r41, %r23;
	@%p6 bra 	$L__BB0_10;
$L__BB0_11:
	setp.ne.s32 	%p7, %r1, 0;
	bar.sync 	0;
	@%p7 bra 	$L__BB0_13;
	ld.shared.u64 	%rd29, [_ZZ29betweenness_centrality_kernelPfiiPKiS1_PiS2_S2_S2_PyS2_S_S2_E13endpoints_row];
	ld.shared.u32 	%r24, [_ZZ29betweenness_centrality_kernelPfiiPKiS1_PiS2_S2_S2_PyS2_S_S2_E13endpoints_len];
	mul.wide.s32 	%rd30, %r24, 4;
	add.s64 	%rd31, %rd29, %rd30;
	ld.u32 	%r25, [%rd31+-4];
	ld.shared.u32 	%r26, [_ZZ29betweenness_centrality_kernelPfiiPKiS1_PiS2_S2_S2_PyS2_S_S2_E6Q2_len];
	add.s32 	%r27, %r26, %r25;
	st.u32 	[%rd31], %r27;
	ld.shared.u32 	%r28, [_ZZ29betweenness_centrality_kernelPfiiPKiS1_PiS2_S2_S2_PyS2_S_S2_E13endpoints_len];
	add.s32 	%r29, %r28, 1;
	st.shared.u32 	[_ZZ29betweenness_centrality_kernelPfiiPKiS1_PiS2_S2_S2_PyS2_S_S2_E13endpoints_len], %r29;
	ld.shared.u32 	%r30, [_ZZ29betweenness_centrality_kernelPfiiPKiS1_PiS2_S2_S2_PyS2_S_S2_E6Q2_len];
	st.shared.u32 	[_ZZ29betweenness_centrality_kernelPfiiPKiS1_PiS2_S2_S2_PyS2_S_S2_E5Q_len], %r30;
	ld.shared.u32 	%r31, [_ZZ29betweenness_centrality_kernelPfiiPKiS1_PiS2_S2_S2_PyS2_S_S2_E5S_len];
	add.s32 	%r32, %r31, %r30;
	st.shared.u32 	[_ZZ29betweenness_centrality_kernelPfiiPKiS1_PiS2_S2_S2_PyS2_S_S2_E5S_len], %r32;
	mov.b32 	%r33, 0;
	st.shared.u32 	[_ZZ29betweenness_centrality_kernelPfiiPKiS1_PiS2_S2_S2_PyS2_S_S2_E6Q2_len], %r33;
$L__BB0_13:
	bar.sync 	0;
	bra.uni 	$L__BB0_7;
$L__BB0_14:
	bar.sync 	0;
	ld.shared.u32 	%r42, [_ZZ29betweenness_centrality_kernelPfiiPKiS1_PiS2_S2_S2_PyS2_S_S2_E5depth];
	setp.lt.s32 	%p8, %r42, 1;
	@%p8 bra 	$L__BB0_18;
$L__BB0_15:
	ld.shared.u64 	%rd32, [_ZZ29betweenness_centrality_kernelPfiiPKiS1_PiS2_S2_S2_PyS2_S_S2_E13endpoints_row];
	mul.wide.u32 	%rd33, %r42, 4;
	add.s64 	%rd34, %rd32, %rd33;
	ld.u32 	%r34, [%rd34];
	add.s32 	%r43, %r34, %r1;
	ld.u32 	%r35, [%rd34+4];
	setp.ge.s32 	%p9, %r43, %r35;
	@%p9 bra 	$L__BB0_17;
$L__BB0_16:
	ld.shared.u64 	%rd35, [_ZZ29betweenness_centrality_kernelPfiiPKiS1_PiS2_S2_S2_PyS2_S_S2_E5S_row];
	mul.wide.s32 	%rd36, %r43, 4;
	add.s64 	%rd37, %rd35, %rd36;
	ld.u32 	%r36, [%rd37];
	ld.shared.u64 	%rd38, [_ZZ29betweenness_centrality_kernelPfiiPKiS1_PiS2_S2_S2_PyS2_S_S2_E9delta_row];
	mul.wide.s32 	%rd39, %r36, 4;
	add.s64 	%rd40, %rd38, %rd39;
	mov.b32 	%r37, 0;
	st.u32 	[%rd40], %r37;
	add.s32 	%r43, %r43, %r2;
	ld.shared.u64 	%rd41, [_ZZ29betweenness_centrality_kernelPfiiPKiS1_PiS2_S2_S2_PyS2_S_S2_E13endpoints_row];
	ld.shared.u32 	%r38, [_ZZ29betweenness_centrality_kernelPfiiPKiS1_PiS2_S2_S2_PyS2_S_S2_E5depth];
	mul.wide.s32 	%rd42, %r38, 4;
	add.s64 	%rd43, %rd41, %rd42;
	ld.u32 	%r39, [%rd43+4];
	setp.lt.s32 	%p10, %r43, %r39;
	@%p10 bra 	$L__BB0_16;
$L__BB0_17:
	bar.sync 	0;
	ld.shared.u32 	%r42, [_ZZ29betweenness_centrality_kernelPfiiPKiS1_PiS2_S2_S2_PyS2_S_S2_E5depth];
	setp.gt.s32 	%p11, %r42, 0;
	@%p11 bra 	$L__BB0_15;
$L__BB0_18:
	bar.sync 	0;
	bar.sync 	0;
	bar.sync 	0;
	ld.shared.u32 	%r40, [_ZZ29betweenness_centrality_kernelPfiiPKiS1_PiS2_S2_S2_PyS2_S_S2_E3ind];
	setp.lt.s32 	%p12, %r40, %r12;
	@%p12 bra 	$L__BB0_4;
$L__BB0_19:
	ret;

}


// ===== COMPILED SASS (sm_100) =====

	.target	sm_100

	.elftype	@"ET_EXEC"


//--------------------- .note.nv.tkinfo           --------------------------
	.section	.note.nv.tkinfo,"",@"SHT_NOTE"
	.sectionflags	@"SHF_NOTE_NV_TKINFO"
	.tkinfo
        /*0018*/ 	.word	0x00000002
        /*0030*/ 	.string	""
        /*0030*/ 	.string	"ptxas"
        /*0030*/ 	.string	"Cuda compilation tools, release 13.0, V13.0.88"
        /*0030*/ 	.string	"Build cuda_13.0.r13.0/compiler.36424714_0"
        /*0030*/ 	.string	"-arch sm_100 -m 64 "



//--------------------- .note.nv.cuinfo           --------------------------
	.section	.note.nv.cuinfo,"",@"SHT_NOTE"
	.sectionflags	@"SHF_NOTE_NV_CUINFO"
        /*0018*/ 	.short	0x0002
        /*001a*/ 	.short	0x0064
        /*001c*/ 	.short	0x0082
	.zero		2


//--------------------- .nv.info                  --------------------------
	.section	.nv.info,"",@"SHT_CUDA_INFO"
	.align	4


	//----- nvinfo : EIATTR_REGCOUNT
	.align		4
        /*0000*/ 	.byte	0x04, 0x2f
        /*0002*/ 	.short	(.L_1 - .L_0)
	.align		4
.L_0:
        /*0004*/ 	.word	index@(_Z29betweenness_centrality_kernelPfiiPKiS1_PiS2_S2_S2_PyS2_S_S2_)
        /*0008*/ 	.word	0x00000012


	//----- nvinfo : EIATTR_FRAME_SIZE
	.align		4
.L_1:
        /*000c*/ 	.byte	0x04, 0x11
        /*000e*/ 	.short	(.L_3 - .L_2)
	.align		4
.L_2:
        /*0010*/ 	.word	index@(_Z29betweenness_centrality_kernelPfiiPKiS1_PiS2_S2_S2_PyS2_S_S2_)
        /*0014*/ 	.word	0x00000000


	//----- nvinfo : EIATTR_MIN_STACK_SIZE
	.align		4
.L_3:
        /*0018*/ 	.byte	0x04, 0x12
        /*001a*/ 	.short	(.L_5 - .L_4)
	.align		4
.L_4:
        /*001c*/ 	.word	index@(_Z29betweenness_centrality_kernelPfiiPKiS1_PiS2_S2_S2_PyS2_S_S2_)
        /*0020*/ 	.word	0x00000000
.L_5:


//--------------------- .nv.compat                --------------------------
	.section	.nv.compat,"",@"SHT_CUDA_COMPAT_INFO"
	.align	4
        /*0000*/ 	.byte	0x02, 0x09, 0x00, 0x00, 0x02, 0x02, 0x01, 0x00, 0x02, 0x05, 0x05, 0x00, 0x03, 0x07, 0x01, 0x01
        /*0010*/ 	.byte	0x02, 0x03, 0x00, 0x00, 0x02, 0x06, 0x01, 0x00, 0x04, 0x0b, 0x08, 0x00, 0x09, 0x00, 0x00, 0x00
        /*0020*/ 	.byte	0x00, 0x00, 0x00, 0x00


//--------------------- .nv.info._Z29betweenness_centrality_kernelPfiiPKiS1_PiS2_S2_S2_PyS2_S_S2_ --------------------------
	.section	.nv.info._Z29betweenness_centrality_kernelPfiiPKiS1_PiS2_S2_S2_PyS2_S_S2_,"",@"SHT_CUDA_INFO"
	.sectionflags	@""
	.align	4


	//----- nvinfo : EIATTR_CUDA_API_VERSION
	.align		4
        /*0000*/ 	.byte	0x04, 0x37
        /*0002*/ 	.short	(.L_7 - .L_6)
.L_6:
        /*0004*/ 	.word	0x00000082


	//----- nvinfo : EIATTR_KPARAM_INFO
	.align		4
.L_7:
        /*0008*/ 	.byte	0x04, 0x17
        /*000a*/ 	.short	(.L_9 - .L_8)
.L_8:
        /*000c*/ 	.word	0x00000000
        /*0010*/ 	.short	0x000c
        /*0012*/ 	.short	0x0058
        /*0014*/ 	.byte	0x00, 0xf5, 0x21, 0x00


	//----- nvinfo : EIATTR_KPARAM_INFO
	.align		4
.L_9:
        /*0018*/ 	.byte	0x04, 0x17
        /*001a*/ 	.short	(.L_11 - .L_10)
.L_10:
        /*001c*/ 	.word	0x00000000
        /*0020*/ 	.short	0x000b
        /*0022*/ 	.short	0x0050
        /*0024*/ 	.byte	0x00, 0xf5, 0x21, 0x00


	//----- nvinfo : EIATTR_KPARAM_INFO
	.align		4
.L_11:
        /*0028*/ 	.byte	0x04, 0x17
        /*002a*/ 	.short	(.L_13 - .L_12)
.L_12:
        /*002c*/ 	.word	0x00000000
        /*0030*/ 	.short	0x000a
        /*0032*/ 	.short	0x0048
        /*0034*/ 	.byte	0x00, 0xf5, 0x21, 0x00


	//----- nvinfo : EIATTR_KPARAM_INFO
	.align		4
.L_13:
        /*0038*/ 	.byte	0x04, 0x17
        /*003a*/ 	.short	(.L_15 - .L_14)
.L_14:
        /*003c*/ 	.word	0x00000000
        /*0040*/ 	.short	0x0009
        /*0042*/ 	.short	0x0040
        /*0044*/ 	.byte	0x00, 0xf5, 0x21, 0x00


	//----- nvinfo : EIATTR_KPARAM_INFO
	.align		4
.L_15:
        /*0048*/ 	.byte	0x04, 0x17
        /*004a*/ 	.short	(.L_17 - .L_16)
.L_16:
        /*004c*/ 	.word	0x00000000
        /*0050*/ 	.short	0x0008
        /*0052*/ 	.short	0x0038
        /*0054*/ 	.byte	0x00, 0xf5, 0x21, 0x00


	//----- nvinfo : EIATTR_KPARAM_INFO
	.align		4
.L_17:
        /*0058*/ 	.byte	0x04, 0x17
        /*005a*/ 	.short	(.L_19 - .L_18)
.L_18:
        /*005c*/ 	.word	0x00000000
        /*0060*/ 	.short	0x0007
        /*0062*/ 	.short	0x0030
        /*0064*/ 	.byte	0x00, 0xf5, 0x21, 0x00


	//----- nvinfo : EIATTR_KPARAM_INFO
	.align		4
.L_19:
        /*0068*/ 	.byte	0x04, 0x17
        /*006a*/ 	.short	(.L_21 - .L_20)
.L_20:
        /*006c*/ 	.word	0x00000000
        /*0070*/ 	.short	0x0006
        /*0072*/ 	.short	0x0028
        /*0074*/ 	.byte	0x00, 0xf5, 0x21, 0x00


	//----- nvinfo : EIATTR_KPARAM_INFO
	.align		4
.L_21:
        /*0078*/ 	.byte	0x04, 0x17
        /*007a*/ 	.short	(.L_23 - .L_22)
.L_22:
        /*007c*/ 	.word	0x00000000
        /*0080*/ 	.short	0x0005
        /*0082*/ 	.short	0x0020
        /*0084*/ 	.byte	0x00, 0xf5, 0x21, 0x00


	//----- nvinfo : EIATTR_KPARAM_INFO
	.align		4
.L_23:
        /*0088*/ 	.byte	0x04, 0x17
        /*008a*/ 	.short	(.L_25 - .L_24)
.L_24:
        /*008c*/ 	.word	0x00000000
        /*0090*/ 	.short	0x0004
        /*0092*/ 	.short	0x0018
        /*0094*/ 	.byte	0x00, 0xf5, 0x21, 0x00


	//----- nvinfo : EIATTR_KPARAM_INFO
	.align		4
.L_25:
        /*0098*/ 	.byte	0x04, 0x17
        /*009a*/ 	.short	(.L_27 - .L_26)
.L_26:
        /*009c*/ 	.word	0x00000000
        /*00a0*/ 	.short	0x0003
        /*00a2*/ 	.short	0x0010
        /*00a4*/ 	.byte	0x00, 0xf5, 0x21, 0x00


	//----- nvinfo : EIATTR_KPARAM_INFO
	.align		4
.L_27:
        /*00a8*/ 	.byte	0x04, 0x17
        /*00aa*/ 	.short	(.L_29 - .L_28)
.L_28:
        /*00ac*/ 	.word	0x00000000
        /*00b0*/ 	.short	0x0002
        /*00b2*/ 	.short	0x000c
        /*00b4*/ 	.byte	0x00, 0xf0, 0x11, 0x00


	//----- nvinfo : EIATTR_KPARAM_INFO
	.align		4
.L_29:
        /*00b8*/ 	.byte	0x04, 0x17
        /*00ba*/ 	.short	(.L_31 - .L_30)
.L_30:
        /*00bc*/ 	.word	0x00000000
        /*00c0*/ 	.short	0x0001
        /*00c2*/ 	.short	0x0008
        /*00c4*/ 	.byte	0x00, 0xf0, 0x11, 0x00


	//----- nvinfo : EIATTR_KPARAM_INFO
	.align		4
.L_31:
        /*00c8*/ 	.byte	0x04, 0x17
        /*00ca*/ 	.short	(.L_33 - .L_32)
.L_32:
        /*00cc*/ 	.word	0x00000000
        /*00d0*/ 	.short	0x0000
        /*00d2*/ 	.short	0x0000
        /*00d4*/ 	.byte	0x00, 0xf5, 0x21, 0x00


	//----- nvinfo : EIATTR_SPARSE_MMA_MASK
	.align		4
.L_33:
        /*00d8*/ 	.byte	0x03, 0x50
        /*00da*/ 	.short	0x0000


	//----- nvinfo : EIATTR_MAXREG_COUNT
	.align		4
        /*00dc*/ 	.byte	0x03, 0x1b
        /*00de*/ 	.short	0x00ff


	//----- nvinfo : EIATTR_NUM_BARRIERS
	.align		4
        /*00e0*/ 	.byte	0x02, 0x4c
        /*00e2*/ 	.byte	0x01
	.zero		1


	//----- nvinfo : EIATTR_MERCURY_ISA_VERSION
	.align		4
        /*00e4*/ 	.byte	0x03, 0x5f
        /*00e6*/ 	.short	0x0101


	//----- nvinfo : EIATTR_VRC_CTA_INIT_COUNT
	.align		4
        /*00e8*/ 	.byte	0x02, 0x4a
	.zero		1
	.zero		1


	//----- nvinfo : EIATTR_EXIT_INSTR_OFFSETS
	.align		4
        /*00ec*/ 	.byte	0x04, 0x1c
        /*00ee*/ 	.short	(.L_35 - .L_34)


	//   ....[0]....
.L_34:
        /*00f0*/ 	.word	0x00000220


	//   ....[1]....
        /*00f4*/ 	.word	0x00000a80


	//----- nvinfo : EIATTR_CRS_STACK_SIZE
	.align		4
.L_35:
        /*00f8*/ 	.byte	0x04, 0x1e
        /*00fa*/ 	.short	(.L_37 - .L_36)
.L_36:
        /*00fc*/ 	.word	0x00000000


	//----- nvinfo : EIATTR_CBANK_PARAM_SIZE
	.align		4
.L_37:
        /*0100*/ 	.byte	0x03, 0x19
        /*0102*/ 	.short	0x0060


	//----- nvinfo : EIATTR_PARAM_CBANK
	.align		4
        /*0104*/ 	.byte	0x04, 0x0a
        /*0106*/ 	.short	(.L_39 - .L_38)
	.align		4
.L_38:
        /*0108*/ 	.word	index@(.nv.constant0._Z29betweenness_centrality_kernelPfiiPKiS1_PiS2_S2_S2_PyS2_S_S2_)
        /*010c*/ 	.short	0x0380
        /*010e*/ 	.short	0x0060


	//----- nvinfo : EIATTR_SW_WAR
	.align		4
.L_39:
        /*0110*/ 	.byte	0x04, 0x36
        /*0112*/ 	.short	(.L_41 - .L_40)
.L_40:
        /*0114*/ 	.word	0x00000008
.L_41:


//--------------------- .nv.callgraph             --------------------------
	.section	.nv.callgraph,"",@"SHT_CUDA_CALLGRAPH"
	.align	4
	.sectionentsize	8
	.align		4
        /*0000*/ 	.word	0x00000000
	.align		4
        /*0004*/ 	.word	0xffffffff
	.align		4
        /*0008*/ 	.word	0x00000000
	.align		4
        /*000c*/ 	.word	0xfffffffe
	.align		4
        /*0010*/ 	.word	0x00000000
	.align		4
        /*0014*/ 	.word	0xfffffffd
	.align		4
        /*0018*/ 	.word	0x00000000
	.align		4
        /*001c*/ 	.word	0xfffffffc


//--------------------- .text._Z29betweenness_centrality_kernelPfiiPKiS1_PiS2_S2_S2_PyS2_S_S2_ --------------------------
	.section	.text._Z29betweenness_centrality_kernelPfiiPKiS1_PiS2_S2_S2_PyS2_S_S2_,"ax",@progbits
	.align	128
        .global         _Z29betweenness_centrality_kernelPfiiPKiS1_PiS2_S2_S2_PyS2_S_S2_
        .type           _Z29betweenness_centrality_kernelPfiiPKiS1_PiS2_S2_S2_PyS2_S_S2_,@function
        .size           _Z29betweenness_centrality_kernelPfiiPKiS1_PiS2_S2_S2_PyS2_S_S2_,(.L_x_18 - _Z29betweenness_centrality_kernelPfiiPKiS1_PiS2_S2_S2_PyS2_S_S2_)
        .other          _Z29betweenness_centrality_kernelPfiiPKiS1_PiS2_S2_S2_PyS2_S_S2_,@"STO_CUDA_ENTRY STV_DEFAULT"
_Z29betweenness_centrality_kernelPfiiPKiS1_PiS2_S2_S2_PyS2_S_S2_:
.text._Z29betweenness_centrality_kernelPfiiPKiS1_PiS2_S2_S2_PyS2_S_S2_:
[----:B------:R-:W-:Y:S01]  /*0000*/  LDC R1, c[0x0][0x37c] ;  /* 0x0000df00ff017b82 */ /* 0x000fe20000000800 */
[----:B------:R-:W0:Y:S01]  /*0010*/  S2R R0, SR_TID.X ;  /* 0x0000000000007919 */ /* 0x000e220000002100 */
[----:B------:R-:W-:Y:S01]  /*0020*/  BSSY.RECONVERGENT B0, `(.L_x_0) ;  /* 0x0000018000007945 */ /* 0x000fe20003800200 */
[----:B0-----:R-:W-:-:S13]  /*0030*/  ISETP.NE.AND P0, PT, R0, RZ, PT ;  /* 0x000000ff0000720c */ /* 0x001fda0003f05270 */
[----:B------:R-:W-:Y:S05]  /*0040*/  @P0 BRA `(.L_x_1) ;  /* 0x0000000000540947 */ /* 0x000fea0003800000 */
[----:B------:R-:W0:Y:S01]  /*0050*/  S2R R2, SR_CTAID.X ;  /* 0x0000000000027919 */ /* 0x000e220000002500 */
[----:B------:R-:W1:Y:S01]  /*0060*/  S2UR UR5, SR_CgaCtaId ;  /* 0x00000000000579c3 */ /* 0x000e620000008800 */
[----:B------:R-:W-:-:S07]  /*0070*/  UMOV UR4, 0x400 ;  /* 0x0000040000047882 */ /* 0x000fce0000000000 */
[----:B------:R-:W2:Y:S08]  /*0080*/  LDC.64 R4, c[0x0][0x3a0] ;  /* 0x0000e800ff047b82 */ /* 0x000eb00000000a00 */
[----:B------:R-:W3:Y:S08]  /*0090*/  LDC.64 R6, c[0x0][0x3a8] ;  /* 0x0000ea00ff067b82 */ /* 0x000ef00000000a00 */
[----:B------:R-:W4:Y:S01]  /*00a0*/  LDC.64 R8, c[0x0][0x3b0] ;  /* 0x0000ec00ff087b82 */ /* 0x000f220000000a00 */
[----:B-1----:R-:W-:Y:S01]  /*00b0*/  ULEA UR4, UR5, UR4, 0x18 ;  /* 0x0000000405047291 */ /* 0x002fe2000f8ec0ff */
[----:B0-----:R-:W-:-:S06]  /*00c0*/  IMAD.MOV.U32 R3, RZ, RZ, R2 ;  /* 0x000000ffff037224 */ /* 0x001fcc00078e0002 */
[----:B------:R-:W0:Y:S01]  /*00d0*/  LDC.64 R10, c[0x0][0x3b8] ;  /* 0x0000ee00ff0a7b82 */ /* 0x000e220000000a00 */
[C---:B--2---:R-:W-:Y:S01]  /*00e0*/  IMAD.WIDE.U32 R4, R2.reuse, 0x4, R4 ;  /* 0x0000000402047825 */ /* 0x044fe200078e0004 */
[----:B------:R1:W-:Y:S06]  /*00f0*/  STS.64 [UR4+0x30], R2 ;  /* 0x00003002ff007988 */ /* 0x0003ec0008000a04 */
[----:B------:R-:W2:Y:S01]  /*0100*/  LDC.64 R14, c[0x0][0x3d0] ;  /* 0x0000f400ff0e7b82 */ /* 0x000ea20000000a00 */
[----:B---3--:R-:W-:-:S05]  /*0110*/  IMAD.WIDE.U32 R6, R2, 0x4, R6 ;  /* 0x0000000402067825 */ /* 0x008fca00078e0006 */
[----:B------:R1:W-:Y:S02]  /*0120*/  STS.128 [UR4+0x10], R4 ;  /* 0x00001004ff007988 */ /* 0x0003e40008000c04 */
[----:B------:R-:W3:Y:S01]  /*0130*/  LDC.64 R12, c[0x0][0x3c0] ;  /* 0x0000f000ff0c7b82 */ /* 0x000ee20000000a00 */
[----:B----4-:R-:W-:-:S04]  /*0140*/  IMAD.WIDE.U32 R8, R2, 0x4, R8 ;  /* 0x0000000402087825 */ /* 0x010fc800078e0008 */
[----:B0-----:R-:W-:-:S05]  /*0150*/  IMAD.WIDE.U32 R10, R2, 0x4, R10 ;  /* 0x00000004020a7825 */ /* 0x001fca00078e000a */
[----:B------:R1:W-:Y:S01]  /*0160*/  STS.128 [UR4+0x20], R8 ;  /* 0x00002008ff007988 */ /* 0x0003e20008000c04 */
[----:B--2---:R-:W-:-:S04]  /*0170*/  IMAD.WIDE.U32 R14, R2, 0x4, R14 ;  /* 0x00000004020e7825 */ /* 0x004fc800078e000e */
[----:B---3--:R-:W-:-:S05]  /*0180*/  IMAD.WIDE.U32 R12, R2, 0x8, R12 ;  /* 0x00000008020c7825 */ /* 0x008fca00078e000c */
[----:B------:R1:W-:Y:S02]  /*0190*/  STS.128 [UR4], R12 ;  /* 0x0000000cff007988 */ /* 0x0003e40008000c04 */
.L_x_1:
[----:B------:R-:W-:Y:S05]  /*01a0*/  BSYNC.RECONVERGENT B0 ;  /* 0x0000000000007941 */ /* 0x000fea0003800200 */
.L_x_0:
[----:B------:R-:W0:Y:S08]  /*01b0*/  S2UR UR5, SR_CgaCtaId ;  /* 0x00000000000579c3 */ /* 0x000e300000008800 */
[----:B------:R-:W-:Y:S06]  /*01c0*/  BAR.SYNC.DEFER_BLOCKING 0x0 ;  /* 0x0000000000007b1d */ /* 0x000fec0000010000 */
[----:B------:R-:W-:-:S02]  /*01d0*/  UMOV UR4, 0x400 ;  /* 0x0000040000047882 */ /* 0x000fc40000000000 */
[----:B0-----:R-:W-:-:S09]  /*01e0*/  ULEA UR4, UR5, UR4, 0x18 ;  /* 0x0000000405047291 */ /* 0x001fd2000f8ec0ff */
[----:B-1----:R-:W0:Y:S02]  /*01f0*/  LDS R2, [UR4+0x34] ;  /* 0x00003404ff027984 */ /* 0x002e240008000800 */
[----:B------:R-:W0:Y:S02]  /*0200*/  LDCU UR4, c[0x0][0x388] ;  /* 0x00007100ff0477ac */ /* 0x000e240008000800 */
[----:B0-----:R-:W-:-:S13]  /*0210*/  ISETP.GE.AND P0, PT, R2, UR4, PT ;  /* 0x0000000402007c0c */ /* 0x001fda000bf06270 */
[----:B------:R-:W-:Y:S05]  /*0220*/  @P0 EXIT ;  /* 0x000000000000094d */ /* 0x000fea0003800000 */
[----:B------:R-:W0:Y:S01]  /*0230*/  LDCU UR6, c[0x0][0x360] ;  /* 0x00006c00ff0677ac */ /* 0x000e220008000800 */
[----:B------:R-:W1:Y:S02]  /*0240*/  LDCU.64 UR8, c[0x0][0x358] ;  /* 0x00006b00ff0877ac */ /* 0x000e640008000a00 */
.L_x_16:
[----:B------:R-:W-:Y:S01]  /*0250*/  BAR.SYNC.DEFER_BLOCKING 0x0 ;  /* 0x0000000000007b1d */ /* 0x000fe20000010000 */
[----:B------:R-:W-:-:S05]  /*0260*/  ISETP.NE.AND P0, PT, R0, RZ, PT ;  /* 0x000000ff0000720c */ /* 0x000fca0003f05270 */
[----:B------:R-:W-:Y:S08]  /*0270*/  BSSY.RECONVERGENT B0, `(.L_x_2) ;  /* 0x0000015000007945 */ /* 0x000ff00003800200 */
[----:B0-2---:R-:W-:Y:S05]  /*0280*/  @P0 BRA `(.L_x_3) ;  /* 0x00000000004c0947 */ /* 0x005fea0003800000 */
[----:B------:R-:W2:Y:S01]  /*0290*/  S2UR UR5, SR_CgaCtaId ;  /* 0x00000000000579c3 */ /* 0x000ea20000008800 */
[----:B------:R-:W-:Y:S01]  /*02a0*/  UMOV UR4, 0x400 ;  /* 0x0000040000047882 */ /* 0x000fe20000000000 */
[----:B------:R-:W-:Y:S02]  /*02b0*/  HFMA2 R13, -RZ, RZ, 0, 0 ;  /* 0x00000000ff0d7431 */ /* 0x000fe400000001ff */
[----:B------:R-:W-:Y:S02]  /*02c0*/  IMAD.MOV.U32 R12, RZ, RZ, 0x1 ;  /* 0x00000001ff0c7424 */ /* 0x000fe400078e00ff */
[----:B------:R-:W-:Y:S01]  /*02d0*/  IMAD.MOV.U32 R10, RZ, RZ, 0x2 ;  /* 0x00000002ff0a7424 */ /* 0x000fe200078e00ff */
[----:B--2---:R-:W-:-:S09]  /*02e0*/  ULEA UR4, UR5, UR4, 0x18 ;  /* 0x0000000405047291 */ /* 0x004fd2000f8ec0ff */
[----:B------:R-:W-:Y:S04]  /*02f0*/  LDS R11, [UR4+0x30] ;  /* 0x00003004ff0b7984 */ /* 0x000fe80008000800 */
[----:B------:R-:W1:Y:S04]  /*0300*/  LDS.64 R2, [UR4+0x10] ;  /* 0x00001004ff027984 */ /* 0x000e680008000a00 */
[----:B-1----:R-:W-:Y:S04]  /*0310*/  ST.E desc[UR8][R2.64], R11 ;  /* 0x0000000b02007985 */ /* 0x002fe8000c101908 */
[----:B------:R-:W1:Y:S04]  /*0320*/  LDS.64 R4, [UR4+0x20] ;  /* 0x00002004ff047984 */ /* 0x000e680008000a00 */
[----:B------:R-:W-:Y:S04]  /*0330*/  STS.64 [UR4+0x38], R12 ;  /* 0x0000380cff007988 */ /* 0x000fe80008000a04 */
[----:B-1----:R-:W-:Y:S04]  /*0340*/  ST.E desc[UR8][R4.64], R11 ;  /* 0x0000000b04007985 */ /* 0x002fe8000c101908 */
[----:B------:R-:W1:Y:S04]  /*0350*/  LDS.64 R6, [UR4+0x28] ;  /* 0x00002804ff067984 */ /* 0x000e680008000a00 */
[----:B------:R-:W-:Y:S04]  /*0360*/  STS [UR4+0x40], R12 ;  /* 0x0000400cff007988 */ /* 0x000fe80008000804 */
[----:B-1----:R-:W-:Y:S04]  /*0370*/  ST.E desc[UR8][R6.64], RZ ;  /* 0x000000ff06007985 */ /* 0x002fe8000c101908 */
[----:B------:R-:W1:Y:S04]  /*0380*/  LDS.64 R8, [UR4+0x28] ;  /* 0x00002804ff087984 */ /* 0x000e680008000a00 */
[----:B-1----:R2:W-:Y:S04]  /*0390*/  ST.E desc[UR8][R8.64+0x4], R12 ;  /* 0x0000040c08007985 */ /* 0x0025e8000c101908 */
[----:B------:R2:W-:Y:S04]  /*03a0*/  STS [UR4+0x48], R10 ;  /* 0x0000480aff007988 */ /* 0x0005e80008000804 */
[----:B------:R-:W-:Y:S01]  /*03b0*/  STS [UR4+0x44], RZ ;  /* 0x000044ffff007988 */ /* 0x000fe20008000804 */
.L_x_3:
[----:B01----:R-:W-:Y:S05]  /*03c0*/  BSYNC.RECONVERGENT B0 ;  /* 0x0000000000007941 */ /* 0x003fea0003800200 */
.L_x_2:
[----:B------:R-:W-:Y:S08]  /*03d0*/  BAR.SYNC.DEFER_BLOCKING 0x0 ;  /* 0x0000000000007b1d */ /* 0x000ff00000010000 */
[----:B------:R-:W0:Y:S01]  /*03e0*/  S2UR UR5, SR_CgaCtaId ;  /* 0x00000000000579c3 */ /* 0x000e220000008800 */
[----:B------:R-:W-:-:S07]  /*03f0*/  UMOV UR4, 0x400 ;  /* 0x0000040000047882 */ /* 0x000fce0000000000 */
[----:B------:R-:W-:Y:S01]  /*0400*/  BAR.SYNC.DEFER_BLOCKING 0x0 ;  /* 0x0000000000007b1d */ /* 0x000fe20000010000 */
[----:B0-----:R-:W-:-:S09]  /*0410*/  ULEA UR4, UR5, UR4, 0x18 ;  /* 0x0000000405047291 */ /* 0x001fd2000f8ec0ff */
[----:B------:R-:W0:Y:S02]  /*0420*/  LDS R2, [UR4+0x3c] ;  /* 0x00003c04ff027984 */ /* 0x000e240008000800 */
[----:B0-----:R-:W-:-:S13]  /*0430*/  ISETP.NE.AND P0, PT, R2, RZ, PT ;  /* 0x000000ff0200720c */ /* 0x001fda0003f05270 */
[----:B------:R-:W-:Y:S05]  /*0440*/  @!P0 BRA `(.L_x_4) ;  /* 0x0000000000e48947 */ /* 0x000fea0003800000 */
.L_x_10:
[----:B------:R-:W-:Y:S01]  /*0450*/  ISETP.GE.AND P0, PT, R0, R2, PT ;  /* 0x000000020000720c */ /* 0x000fe20003f06270 */
[----:B------:R-:W-:-:S12]  /*0460*/  BSSY.RECONVERGENT B0, `(.L_x_5) ;  /* 0x0000017000007945 */ /* 0x000fd80003800200 */
[----:B0-----:R-:W-:Y:S05]  /*0470*/  @P0 BRA `(.L_x_6) ;  /* 0x0000000000540947 */ /* 0x001fea0003800000 */
[----:B------:R-:W2:Y:S01]  /*0480*/  S2R R3, SR_CgaCtaId ;  /* 0x0000000000037919 */ /* 0x000ea20000008800 */
[----:B------:R-:W-:Y:S02]  /*0490*/  MOV R2, 0x400 ;  /* 0x0000040000027802 */ /* 0x000fe40000000f00 */
[----:B------:R-:W-:Y:S02]  /*04a0*/  MOV R11, R0 ;  /* 0x00000000000b7202 */ /* 0x000fe40000000f00 */
[----:B--2---:R-:W-:-:S07]  /*04b0*/  LEA R12, R3, R2, 0x18 ;  /* 0x00000002030c7211 */ /* 0x004fce00078ec0ff */
.L_x_7:
[----:B------:R-:W0:Y:S02]  /*04c0*/  LDS.128 R4, [R12+0x10] ;  /* 0x000010000c047984 */ /* 0x000e240000000c00 */
[----:B0-----:R-:W-:-:S06]  /*04d0*/  IMAD.WIDE R2, R11, 0x4, R6 ;  /* 0x000000040b027825 */ /* 0x001fcc00078e0206 */
[----:B------:R-:W2:Y:S01]  /*04e0*/  LD.E R3, desc[UR8][R2.64] ;  /* 0x0000000802037980 */ /* 0x000ea2000c101900 */
[----:B------:R-:W-:-:S05]  /*04f0*/  IMAD.WIDE R4, R11, 0x4, R4 ;  /* 0x000000040b047825 */ /* 0x000fca00078e0204 */
[----:B--2---:R-:W-:Y:S04]  /*0500*/  ST.E desc[UR8][R4.64], R3 ;  /* 0x0000000304007985 */ /* 0x004fe8000c101908 */
[----:B------:R-:W0:Y:S04]  /*0510*/  LDS.64 R6, [R12+0x18] ;  /* 0x000018000c067984 */ /* 0x000e280000000a00 */
[----:B------:R-:W1:Y:S04]  /*0520*/  LDS R10, [R12+0x40] ;  /* 0x000040000c0a7984 */ /* 0x000e680000000800 */
[----:B------:R-:W2:Y:S01]  /*0530*/  LDS.64 R8, [R12+0x20] ;  /* 0x000020000c087984 */ /* 0x000ea20000000a00 */
[----:B0-----:R-:W-:-:S06]  /*0540*/  IMAD.WIDE R6, R11, 0x4, R6 ;  /* 0x000000040b067825 */ /* 0x001fcc00078e0206 */
[----:B------:R-:W3:Y:S01]  /*0550*/  LD.E R7, desc[UR8][R6.64] ;  /* 0x0000000806077980 */ /* 0x000ee2000c101900 */
[----:B-1----:R-:W-:Y:S01]  /*0560*/  IMAD.IADD R13, R10, 0x1, R11 ;  /* 0x000000010a0d7824 */ /* 0x002fe200078e020b */
[----:B------:R-:W-:-:S03]  /*0570*/  IADD3 R11, PT, PT, R11, UR6, RZ ;  /* 0x000000060b0b7c10 */ /* 0x000fc6000fffe0ff */
[----:B--2---:R-:W-:-:S05]  /*0580*/  IMAD.WIDE R8, R13, 0x4, R8 ;  /* 0x000000040d087825 */ /* 0x004fca00078e0208 */
[----:B---3--:R-:W-:Y:S04]  /*0590*/  ST.E desc[UR8][R8.64], R7 ;  /* 0x0000000708007985 */ /* 0x008fe8000c101908 */
[----:B------:R-:W0:Y:S02]  /*05a0*/  LDS R2, [R12+0x3c] ;  /* 0x00003c000c027984 */ /* 0x000e240000000800 */
[----:B0-----:R-:W-:-:S13]  /*05b0*/  ISETP.GE.AND P0, PT, R11, R2, PT ;  /* 0x000000020b00720c */ /* 0x001fda0003f06270 */
[----:B------:R-:W-:Y:S05]  /*05c0*/  @!P0 BRA `(.L_x_7) ;  /* 0xfffffffc00bc8947 */ /* 0x000fea000383ffff */
.L_x_6:
[----:B------:R-:W-:Y:S05]  /*05d0*/  BSYNC.RECONVERGENT B0 ;  /* 0x0000000000007941 */ /* 0x000fea0003800200 */
.L_x_5:
[----:B------:R-:W-:Y:S01]  /*05e0*/  BAR.SYNC.DEFER_BLOCKING 0x0 ;  /* 0x0000000000007b1d */ /* 0x000fe20000010000 */
[----:B------:R-:W-:-:S05]  /*05f0*/  ISETP.NE.AND P0, PT, R0, RZ, PT ;  /* 0x000000ff0000720c */ /* 0x000fca0003f05270 */
[----:B------:R-:W-:Y:S08]  /*0600*/  BSSY.RECONVERGENT B0, `(.L_x_8) ;  /* 0x0000015000007945 */ /* 0x000ff00003800200 */
[----:B------:R-:W-:Y:S05]  /*0610*/  @P0 BRA `(.L_x_9) ;  /* 0x00000000004c0947 */ /* 0x000fea0003800000 */
[----:B------:R-:W0:Y:S01]  /*0620*/  S2UR UR5, SR_CgaCtaId ;  /* 0x00000000000579c3 */ /* 0x000e220000008800 */
[----:B------:R-:W-:Y:S02]  /*0630*/  UMOV UR4, 0x400 ;  /* 0x0000040000047882 */ /* 0x000fe40000000000 */
[----:B0-----:R-:W-:-:S09]  /*0640*/  ULEA UR4, UR5, UR4, 0x18 ;  /* 0x0000000405047291 */ /* 0x001fd2000f8ec0ff */
[----:B------:R-:W-:Y:S04]  /*0650*/  LDS R5, [UR4+0x48] ;  /* 0x00004804ff057984 */ /* 0x000fe80008000800 */
[----:B------:R-:W0:Y:S02]  /*0660*/  LDS.64 R2, [UR4+0x28] ;  /* 0x00002804ff027984 */ /* 0x000e240008000a00 */
[----:B0-----:R-:W-:Y:S02]  /*0670*/  IMAD.WIDE R2, R5, 0x4, R2 ;  /* 0x0000000405027825 */ /* 0x001fe400078e0202 */
[----:B------:R-:W0:Y:S04]  /*0680*/  LDS R5, [UR4+0x3c] ;  /* 0x00003c04ff057984 */ /* 0x000e280008000800 */
[----:B------:R-:W0:Y:S02]  /*0690*/  LD.E R4, desc[UR8][R2.64+-0x4] ;  /* 0xfffffc0802047980 */ /* 0x000e24000c101900 */
[----:B0-----:R-:W-:-:S05]  /*06a0*/  IMAD.IADD R5, R4, 0x1, R5 ;  /* 0x0000000104057824 */ /* 0x001fca00078e0205 */
[----:B------:R-:W-:Y:S04]  /*06b0*/  ST.E desc[UR8][R2.64], R5 ;  /* 0x0000000502007985 */ /* 0x000fe8000c101908 */
[----:B------:R-:W0:Y:S04]  /*06c0*/  LDS R6, [UR4+0x3c] ;  /* 0x00003c04ff067984 */ /* 0x000e280008000800 */
[----:B------:R-:W1:Y:S04]  /*06d0*/  LDS R7, [UR4+0x40] ;  /* 0x00004004ff077984 */ /* 0x000e680008000800 */
[----:B------:R-:W3:Y:S04]  /*06e0*/  LDS R4, [UR4+0x48] ;  /* 0x00004804ff047984 */ /* 0x000ee80008000800 */
[----:B------:R-:W-:Y:S04]  /*06f0*/  STS [UR4+0x3c], RZ ;  /* 0x00003cffff007988 */ /* 0x000fe80008000804 */
[----:B0-----:R0:W-:Y:S01]  /*0700*/  STS [UR4+0x38], R6 ;  /* 0x00003806ff007988 */ /* 0x0011e20008000804 */
[----:B-1----:R-:W-:Y:S01]  /*0710*/  IADD3 R7, PT, PT, R6, R7, RZ ;  /* 0x0000000706077210 */ /* 0x002fe20007ffe0ff */
[----:B---3--:R-:W-:-:S04]  /*0720*/  VIADD R4, R4, 0x1 ;  /* 0x0000000104047836 */ /* 0x008fc80000000000 */
[----:B------:R0:W-:Y:S04]  /*0730*/  STS [UR4+0x40], R7 ;  /* 0x00004007ff007988 */ /* 0x0001e80008000804 */
[----:B------:R0:W-:Y:S02]  /*0740*/  STS [UR4+0x48], R4 ;  /* 0x00004804ff007988 */ /* 0x0001e40008000804 */
.L_x_9:
[----:B------:R-:W-:Y:S05]  /*0750*/  BSYNC.RECONVERGENT B0 ;  /* 0x0000000000007941 */ /* 0x000fea0003800200 */
.L_x_8:
[----:B------:R-:W-:Y:S08]  /*0760*/  BAR.SYNC.DEFER_BLOCKING 0x0 ;  /* 0x0000000000007b1d */ /* 0x000ff00000010000 */
[----:B------:R-:W1:Y:S01]  /*0770*/  S2UR UR5, SR_CgaCtaId ;  /* 0x00000000000579c3 */ /* 0x000e620000008800 */
[----:B------:R-:W-:-:S07]  /*0780*/  UMOV UR4, 0x400 ;  /* 0x0000040000047882 */ /* 0x000fce0000000000 */
[----:B------:R-:W-:Y:S01]  /*0790*/  BAR.SYNC.DEFER_BLOCKING 0x0 ;  /* 0x0000000000007b1d */ /* 0x000fe20000010000 */
[----:B-1----:R-:W-:-:S09]  /*07a0*/  ULEA UR4, UR5, UR4, 0x18 ;  /* 0x0000000405047291 */ /* 0x002fd2000f8ec0ff */
[----:B------:R-:W1:Y:S02]  /*07b0*/  LDS R2, [UR4+0x3c] ;  /* 0x00003c04ff027984 */ /* 0x000e640008000800 */
[----:B-1----:R-:W-:-:S13]  /*07c0*/  ISETP.NE.AND P0, PT, R2, RZ, PT ;  /* 0x000000ff0200720c */ /* 0x002fda0003f05270 */
[----:B------:R-:W-:Y:S05]  /*07d0*/  @P0 BRA `(.L_x_10) ;  /* 0xfffffffc001c0947 */ /* 0x000fea000383ffff */
.L_x_4:
[----:B------:R-:W-:Y:S06]  /*07e0*/  BAR.SYNC.DEFER_BLOCKING 0x0 ;  /* 0x0000000000007b1d */ /* 0x000fec0000010000 */
[----:B------:R-:W1:Y:S02]  /*07f0*/  LDS R2, [UR4+0x44] ;  /* 0x00004404ff027984 */ /* 0x000e640008000800 */
[----:B-1----:R-:W-:-:S13]  /*0800*/  ISETP.GE.AND P0, PT, R2, 0x1, PT ;  /* 0x000000010200780c */ /* 0x002fda0003f06270 */
[----:B------:R-:W-:Y:S05]  /*0810*/  @!P0 BRA `(.L_x_11) ;  /* 0x00000000007c8947 */ /* 0x000fea0003800000 */
[----:B------:R-:W-:-:S07]  /*0820*/  MOV R5, R2 ;  /* 0x0000000200057202 */ /* 0x000fce0000000f00 */
.L_x_15:
[----:B------:R-:W1:Y:S01]  /*0830*/  S2UR UR5, SR_CgaCtaId ;  /* 0x00000000000579c3 */ /* 0x000e620000008800 */
[----:B------:R-:W-:Y:S02]  /*0840*/  UMOV UR4, 0x400 ;  /* 0x0000040000047882 */ /* 0x000fe40000000000 */
[----:B-1----:R-:W-:-:S09]  /*0850*/  ULEA UR4, UR5, UR4, 0x18 ;  /* 0x0000000405047291 */ /* 0x002fd2000f8ec0ff */
[----:B------:R-:W1:Y:S02]  /*0860*/  LDS.64 R2, [UR4+0x28] ;  /* 0x00002804ff027984 */ /* 0x000e640008000a00 */
[----:B-1----:R-:W-:-:S05]  /*0870*/  IMAD.WIDE.U32 R2, R5, 0x4, R2 ;  /* 0x0000000405027825 */ /* 0x002fca00078e0002 */
[----:B------:R-:W3:Y:S04]  /*0880*/  LD.E R5, desc[UR8][R2.64] ;  /* 0x0000000802057980 */ /* 0x000ee8000c101900 */
[----:B0-----:R-:W4:Y:S01]  /*0890*/  LD.E R4, desc[UR8][R2.64+0x4] ;  /* 0x0000040802047980 */ /* 0x001f22000c101900 */
[----:B------:R-:W-:Y:S01]  /*08a0*/  BSSY.RECONVERGENT B0, `(.L_x_12) ;  /* 0x0000012000007945 */ /* 0x000fe20003800200 */
[----:B---3--:R-:W-:-:S05]  /*08b0*/  IMAD.IADD R5, R5, 0x1, R0 ;  /* 0x0000000105057824 */ /* 0x008fca00078e0200 */
[----:B----4-:R-:W-:-:S13]  /*08c0*/  ISETP.GE.AND P0, PT, R5, R4, PT ;  /* 0x000000040500720c */ /* 0x010fda0003f06270 */
[----:B------:R-:W-:Y:S05]  /*08d0*/  @P0 BRA `(.L_x_13) ;  /* 0x0000000000380947 */ /* 0x000fea0003800000 */
[----:B--2---:R-:W-:-:S07]  /*08e0*/  MOV R9, R5 ;  /* 0x0000000500097202 */ /* 0x004fce0000000f00 */
.L_x_14:
[----:B------:R-:W0:Y:S04]  /*08f0*/  LDS.64 R2, [UR4+0x20] ;  /* 0x00002004ff027984 */ /* 0x000e280008000a00 */
[----:B------:R-:W1:Y:S01]  /*0900*/  LDS.64 R4, [UR4+0x8] ;  /* 0x00000804ff047984 */ /* 0x000e620008000a00 */
[----:B0-----:R-:W-:-:S06]  /*0910*/  IMAD.WIDE R2, R9, 0x4, R2 ;  /* 0x0000000409027825 */ /* 0x001fcc00078e0202 */
[----:B------:R-:W1:Y:S02]  /*0920*/  LD.E R3, desc[UR8][R2.64] ;  /* 0x0000000802037980 */ /* 0x000e64000c101900 */
[----:B-1----:R-:W-:-:S05]  /*0930*/  IMAD.WIDE R4, R3, 0x4, R4 ;  /* 0x0000000403047825 */ /* 0x002fca00078e0204 */
[----:B------:R-:W-:Y:S04]  /*0940*/  ST.E desc[UR8][R4.64], RZ ;  /* 0x000000ff04007985 */ /* 0x000fe8000c101908 */
[----:B------:R-:W-:Y:S04]  /*0950*/  LDS R11, [UR4+0x44] ;  /* 0x00004404ff0b7984 */ /* 0x000fe80008000800 */
[----:B------:R-:W0:Y:S02]  /*0960*/  LDS.64 R6, [UR4+0x28] ;  /* 0x00002804ff067984 */ /* 0x000e240008000a00 */
[----:B0-----:R-:W-:-:S06]  /*0970*/  IMAD.WIDE R6, R11, 0x4, R6 ;  /* 0x000000040b067825 */ /* 0x001fcc00078e0206 */
[----:B------:R-:W2:Y:S01]  /*0980*/  LD.E R6, desc[UR8][R6.64+0x4] ;  /* 0x0000040806067980 */ /* 0x000ea2000c101900 */
[----:B------:R-:W-:-:S04]  /*0990*/  IADD3 R9, PT, PT, R9, UR6, RZ ;  /* 0x0000000609097c10 */ /* 0x000fc8000fffe0ff */
[----:B--2---:R-:W-:-:S13]  /*09a0*/  ISETP.GE.AND P0, PT, R9, R6, PT ;  /* 0x000000060900720c */ /* 0x004fda0003f06270 */
[----:B------:R-:W-:Y:S05]  /*09b0*/  @!P0 BRA `(.L_x_14) ;  /* 0xfffffffc00cc8947 */ /* 0x000fea000383ffff */
.L_x_13:
[----:B------:R-:W-:Y:S05]  /*09c0*/  BSYNC.RECONVERGENT B0 ;  /* 0x0000000000007941 */ /* 0x000fea0003800200 */
.L_x_12:
[----:B------:R-:W-:Y:S06]  /*09d0*/  BAR.SYNC.DEFER_BLOCKING 0x0 ;  /* 0x0000000000007b1d */ /* 0x000fec0000010000 */
[----:B------:R-:W0:Y:S02]  /*09e0*/  LDS R5, [UR4+0x44] ;  /* 0x00004404ff057984 */ /* 0x000e240008000800 */
[----:B0-----:R-:W-:-:S13]  /*09f0*/  ISETP.GT.AND P0, PT, R5, RZ, PT ;  /* 0x000000ff0500720c */ /* 0x001fda0003f04270 */
[----:B------:R-:W-:Y:S05]  /*0a00*/  @P0 BRA `(.L_x_15) ;  /* 0xfffffffc00880947 */ /* 0x000fea000383ffff */
.L_x_11:
[----:B------:R-:W-:Y:S08]  /*0a10*/  BAR.SYNC.DEFER_BLOCKING 0x0 ;  /* 0x0000000000007b1d */ /* 0x000ff00000010000 */
[----:B------:R-:W-:Y:S08]  /*0a20*/  BAR.SYNC.DEFER_BLOCKING 0x0 ;  /* 0x0000000000007b1d */ /* 0x000ff00000010000 */
[----:B------:R-:W-:Y:S06]  /*0a30*/  BAR.SYNC.DEFER_BLOCKING 0x0 ;  /* 0x0000000000007b1d */ /* 0x000fec0000010000 */
[----:B------:R-:W1:Y:S01]  /*0a40*/  LDS R2, [UR4+0x34] ;  /* 0x00003404ff027984 */ /* 0x000e620008000800 */
[----:B------:R-:W1:Y:S02]  /*0a50*/  LDCU UR4, c[0x0][0x388] ;  /* 0x00007100ff0477ac */ /* 0x000e640008000800 */
[----:B-1----:R-:W-:-:S13]  /*0a60*/  ISETP.GE.AND P0, PT, R2, UR4, PT ;  /* 0x0000000402007c0c */ /* 0x002fda000bf06270 */
[----:B------:R-:W-:Y:S05]  /*0a70*/  @!P0 BRA `(.L_x_16) ;  /* 0xfffffff400f48947 */ /* 0x000fea000383ffff */
[----:B------:R-:W-:Y:S05]  /*0a80*/  EXIT ;  /* 0x000000000000794d */ /* 0x000fea0003800000 */
.L_x_17:
[----:B------:R-:W-:-:S00]  /*0a90*/  BRA `(.L_x_17) ;  /* 0xfffffffc00fc7947 */ /* 0x000fc0000383ffff */
[----:B------:R-:W-:-:S00]  /*0aa0*/  NOP ;  /* 0x0000000000007918 */ /* 0x000fc00000000000 */
        /* <DEDUP_REMOVED lines=13> */
.L_x_18:


//--------------------- .nv.shared._Z29betweenness_centrality_kernelPfiiPKiS1_PiS2_S2_S2_PyS2_S_S2_ --------------------------
	.section	.nv.shared._Z29betweenness_centrality_kernelPfiiPKiS1_PiS2_S2_S2_PyS2_S_S2_,"aw",@nobits
	.sectionflags	@""
	.align	8
.nv.shared._Z29betweenness_centrality_kernelPfiiPKiS1_PiS2_S2_S2_PyS2_S_S2_:
	.zero		1100


//--------------------- .nv.shared.reserved.0     --------------------------
	.section	.nv.shared.reserved.0,"aw",@nobits
	.weak		__nv_reservedSMEM_offset_0_alias
	.size		__nv_reservedSMEM_offset_0_alias, 0, 64
	.other		__nv_reservedSMEM_offset_0_alias,@"STO_CUDA_RESERVED_SHARED STV_DEFAULT"
__nv_reservedSMEM_offset_0_alias:
	.zero		0
	.zero		64


//--------------------- .nv.constant0._Z29betweenness_centrality_kernelPfiiPKiS1_PiS2_S2_S2_PyS2_S_S2_ --------------------------
	.section	.nv.constant0._Z29betweenness_centrality_kernelPfiiPKiS1_PiS2_S2_S2_PyS2_S_S2_,"a",@progbits
	.sectionflags	@""
	.align	4
.nv.constant0._Z29betweenness_centrality_kernelPfiiPKiS1_PiS2_S2_S2_PyS2_S_S2_:
	.zero		992


//--------------------- SYMBOLS --------------------------

	.type		.nv.reservedSmem.offset0,@object
	.size		.nv.reservedSmem.offset0,0x4
	.type		.nv.reservedSmem.cap,@object
	.size		.nv.reservedSmem.cap,0x4
